//
// Generated by NVIDIA NVVM Compiler
//
// Compiler Build ID: CL-36424714
// Cuda compilation tools, release 13.0, V13.0.88
// Based on NVVM 20.0.0
//

.version 9.0
.target sm_100
.address_size 64

	// .globl	_Z16printThreadIndexii
.extern .func  (.param .b32 func_retval0) vprintf
(
	.param .b64 vprintf_param_0,
	.param .b64 vprintf_param_1
)
;
.global .align 1 .b8 $str[82] = {116, 104, 114, 101, 97, 100, 73, 100, 120, 40, 37, 100, 44, 32, 37, 100, 41, 44, 32, 98, 108, 111, 99, 107, 73, 100, 120, 40, 37, 100, 44, 32, 37, 100, 41, 44, 32, 109, 97, 116, 114, 105, 120, 73, 100, 120, 40, 37, 108, 100, 44, 32, 37, 108, 100, 41, 44, 32, 103, 108, 111, 98, 97, 108, 95, 108, 105, 110, 101, 97, 114, 95, 105, 100, 120, 40, 37, 108, 100, 41, 10};

.visible .entry _Z16printThreadIndexii(
	.param .u32 _Z16printThreadIndexii_param_0,
	.param .u32 _Z16printThreadIndexii_param_1
)
{
	.local .align 8 .b8 	__local_depot0[40];
	.reg .b64 	%SP;
	.reg .b64 	%SPL;
	.reg .b32 	%r<11>;
	.reg .b64 	%rd<9>;

	mov.u64 	%SPL, __local_depot0;
	cvta.local.u64 	%SP, %SPL;
	ld.param.s32 	%rd1, [_Z16printThreadIndexii_param_0];
	add.u64 	%rd2, %SP, 0;
	add.u64 	%rd3, %SPL, 0;
	mov.u32 	%r1, %ntid.x;
	mov.u32 	%r2, %ctaid.x;
	mov.u32 	%r3, %tid.x;
	mad.lo.s32 	%r4, %r1, %r2, %r3;
	cvt.u64.u32 	%rd4, %r4;
	mov.u32 	%r5, %ntid.y;
	mov.u32 	%r6, %ctaid.y;
	mov.u32 	%r7, %tid.y;
	mad.lo.s32 	%r8, %r5, %r6, %r7;
	cvt.u64.u32 	%rd5, %r8;
	mad.lo.s64 	%rd6, %rd5, %rd1, %rd4;
	st.local.v2.u32 	[%rd3], {%r3, %r7};
	st.local.v2.u32 	[%rd3+8], {%r2, %r6};
	st.local.u64 	[%rd3+16], %rd4;
	st.local.u64 	[%rd3+24], %rd5;
	st.local.u64 	[%rd3+32], %rd6;
	mov.u64 	%rd7, $str;
	cvta.global.u64 	%rd8, %rd7;
	{ // callseq 0, 0
	.param .b64 param0;
	st.param.b64 	[param0], %rd8;
	.param .b64 param1;
	st.param.b64 	[param1], %rd2;
	.param .b32 retval0;
	call.uni (retval0), 
	vprintf, 
	(
	param0, 
	param1
	);
	ld.param.b32 	%r9, [retval0];
	} // callseq 0
	ret;

}


// ===== COMPILED SASS (sm_100) =====

	.target	sm_100

	.elftype	@"ET_EXEC"


//--------------------- .note.nv.tkinfo           --------------------------
	.section	.note.nv.tkinfo,"",@"SHT_NOTE"
	.sectionflags	@"SHF_NOTE_NV_TKINFO"
	.tkinfo
        /*0018*/ 	.word	0x00000002
        /*0030*/ 	.string	""
        /*0030*/ 	.string	"ptxas"
        /*0030*/ 	.string	"Cuda compilation tools, release 13.0, V13.0.88"
        /*0030*/ 	.string	"Build cuda_13.0.r13.0/compiler.36424714_0"
        /*0030*/ 	.string	"-arch sm_100 -m 64 "



//--------------------- .note.nv.cuinfo           --------------------------
	.section	.note.nv.cuinfo,"",@"SHT_NOTE"
	.sectionflags	@"SHF_NOTE_NV_CUINFO"
        /*0018*/ 	.short	0x0002
        /*001a*/ 	.short	0x0064
        /*001c*/ 	.short	0x0082
	.zero		2


//--------------------- .nv.info                  --------------------------
	.section	.nv.info,"",@"SHT_CUDA_INFO"
	.align	4


	//----- nvinfo : EIATTR_REGCOUNT
	.align		4
        /*0000*/ 	.byte	0x04, 0x2f
        /*0002*/ 	.short	(.L_2 - .L_1)
	.align		4
.L_1:
        /*0004*/ 	.word	index@(_Z16printThreadIndexii)
        /*0008*/ 	.word	0x00000018


	//----- nvinfo : EIATTR_FRAME_SIZE
	.align		4
.L_2:
        /*000c*/ 	.byte	0x04, 0x11
        /*000e*/ 	.short	(.L_4 - .L_3)
	.align		4
.L_3:
        /*0010*/ 	.word	index@(_Z16printThreadIndexii)
        /*0014*/ 	.word	0x00000028


	//----- nvinfo : EIATTR_MIN_STACK_SIZE
	.align		4
.L_4:
        /*0018*/ 	.byte	0x04, 0x12
        /*001a*/ 	.short	(.L_6 - .L_5)
	.align		4
.L_5:
        /*001c*/ 	.word	index@(_Z16printThreadIndexii)
        /*0020*/ 	.word	0x00000028
.L_6:


//--------------------- .nv.compat                --------------------------
	.section	.nv.compat,"",@"SHT_CUDA_COMPAT_INFO"
	.align	4
        /*0000*/ 	.byte	0x02, 0x09, 0x00, 0x00, 0x02, 0x02, 0x01, 0x00, 0x02, 0x05, 0x05, 0x00, 0x03, 0x07, 0x01, 0x01
        /*0010*/ 	.byte	0x02, 0x03, 0x00, 0x00, 0x02, 0x06, 0x01, 0x00, 0x04, 0x0b, 0x08, 0x00, 0x09, 0x00, 0x00, 0x00
        /*0020*/ 	.byte	0x00, 0x00, 0x00, 0x00


//--------------------- .nv.info._Z16printThreadIndexii --------------------------
	.section	.nv.info._Z16printThreadIndexii,"",@"SHT_CUDA_INFO"
	.sectionflags	@""
	.align	4


	//----- nvinfo : EIATTR_CUDA_API_VERSION
	.align		4
        /*0000*/ 	.byte	0x04, 0x37
        /*0002*/ 	.short	(.L_8 - .L_7)
.L_7:
        /*0004*/ 	.word	0x00000082


	//----- nvinfo : EIATTR_KPARAM_INFO
	.align		4
.L_8:
        /*0008*/ 	.byte	0x04, 0x17
        /*000a*/ 	.short	(.L_10 - .L_9)
.L_9:
        /*000c*/ 	.word	0x00000000
        /*0010*/ 	.short	0x0001
        /*0012*/ 	.short	0x0004
        /*0014*/ 	.byte	0x00, 0xf0, 0x11, 0x00


	//----- nvinfo : EIATTR_KPARAM_INFO
	.align		4
.L_10:
        /*0018*/ 	.byte	0x04, 0x17
        /*001a*/ 	.short	(.L_12 - .L_11)
.L_11:
        /*001c*/ 	.word	0x00000000
        /*0020*/ 	.short	0x0000
        /*0022*/ 	.short	0x0000
        /*0024*/ 	.byte	0x00, 0xf0, 0x11, 0x00


	//----- nvinfo : EIATTR_SPARSE_MMA_MASK
	.align		4
.L_12:
        /*0028*/ 	.byte	0x03, 0x50
        /*002a*/ 	.short	0x0000


	//----- nvinfo : EIATTR_MAXREG_COUNT
	.align		4
        /*002c*/ 	.byte	0x03, 0x1b
        /*002e*/ 	.short	0x00ff


	//----- nvinfo : EIATTR_EXTERNS
	.align		4
        /*0030*/ 	.byte	0x04, 0x0f
        /*0032*/ 	.short	(.L_14 - .L_13)


	//   ....[0]....
	.align		4
.L_13:
        /*0034*/ 	.word	index@(vprintf)


	//----- nvinfo : EIATTR_MERCURY_ISA_VERSION
	.align		4
.L_14:
        /*0038*/ 	.byte	0x03, 0x5f
        /*003a*/ 	.short	0x0101


	//----- nvinfo : EIATTR_VRC_CTA_INIT_COUNT
	.align		4
        /*003c*/ 	.byte	0x02, 0x4a
	.zero		1
	.zero		1


	//----- nvinfo : EIATTR_SYSCALL_OFFSETS
	.align		4
        /*0040*/ 	.byte	0x04, 0x46
        /*0042*/ 	.short	(.L_16 - .L_15)


	//   ....[0]....
.L_15:
        /*0044*/ 	.word	0x00000200


	//----- nvinfo : EIATTR_EXIT_INSTR_OFFSETS
	.align		4
.L_16:
        /*0048*/ 	.byte	0x04, 0x1c
        /*004a*/ 	.short	(.L_18 - .L_17)


	//   ....[0]....
.L_17:
        /*004c*/ 	.word	0x00000210


	//----- nvinfo : EIATTR_CBANK_PARAM_SIZE
	.align		4
.L_18:
        /*0050*/ 	.byte	0x03, 0x19
        /*0052*/ 	.short	0x0008


	//----- nvinfo : EIATTR_PARAM_CBANK
	.align		4
        /*0054*/ 	.byte	0x04, 0x0a
        /*0056*/ 	.short	(.L_20 - .L_19)
	.align		4
.L_19:
        /*0058*/ 	.word	index@(.nv.constant0._Z16printThreadIndexii)
        /*005c*/ 	.short	0x0380
        /*005e*/ 	.short	0x0008


	//----- nvinfo : EIATTR_SW_WAR
	.align		4
.L_20:
        /*0060*/ 	.byte	0x04, 0x36
        /*0062*/ 	.short	(.L_22 - .L_21)
.L_21:
        /*0064*/ 	.word	0x00000008
.L_22:


//--------------------- .nv.callgraph             --------------------------
	.section	.nv.callgraph,"",@"SHT_CUDA_CALLGRAPH"
	.align	4
	.sectionentsize	8
	.align		4
        /*0000*/ 	.word	0x00000000
	.align		4
        /*0004*/ 	.word	0xffffffff
	.align		4
        /*0008*/ 	.word	index@(_Z16printThreadIndexii)
	.align		4
        /*000c*/ 	.word	index@(vprintf)
	.align		4
        /*0010*/ 	.word	0x00000000
	.align		4
        /*0014*/ 	.word	0xfffffffe
	.align		4
        /*0018*/ 	.word	0x00000000
	.align		4
        /*001c*/ 	.word	0xfffffffd
	.align		4
        /*0020*/ 	.word	0x00000000
	.align		4
        /*0024*/ 	.word	0xfffffffc


//--------------------- .nv.constant4             --------------------------
	.section	.nv.constant4,"a",@progbits
	.align	8
	.align		8
.nv.constant4:
        /*0000*/ 	.dword	vprintf
	.align		8
        /*0008*/ 	.dword	$str


//--------------------- .text._Z16printThreadIndexii --------------------------
	.section	.text._Z16printThreadIndexii,"ax",@progbits
	.align	128
        .global         _Z16printThreadIndexii
        .type           _Z16printThreadIndexii,@function
        .size           _Z16printThreadIndexii,(.L_x_2 - _Z16printThreadIndexii)
        .other          _Z16printThreadIndexii,@"STO_CUDA_ENTRY STV_DEFAULT"
_Z16printThreadIndexii:
.text._Z16printThreadIndexii:
[----:B------:R-:W0:Y:S01]  /*0000*/  LDC R1, c[0x0][0x37c] ;  /* 0x0000df00ff017b82 */ /* 0x000e220000000800 */
[----:B------:R-:W1:Y:S01]  /*0010*/  S2R R6, SR_TID.X ;  /* 0x0000000000067919 */ /* 0x000e620000002100 */
[----:B------:R-:W2:Y:S01]  /*0020*/  LDCU UR5, c[0x0][0x2fc] ;  /* 0x00005f80ff0577ac */ /* 0x000ea20008000800 */
[----:B------:R-:W-:Y:S01]  /*0030*/  HFMA2 R3, -RZ, RZ, 0, 0 ;  /* 0x00000000ff037431 */ /* 0x000fe200000001ff */
[----:B0-----:R-:W-:Y:S01]  /*0040*/  IADD3 R1, PT, PT, R1, -0x28, RZ ;  /* 0xffffffd801017810 */ /* 0x001fe20007ffe0ff */
[----:B------:R-:W1:Y:S01]  /*0050*/  S2R R4, SR_CTAID.X ;  /* 0x0000000000047919 */ /* 0x000e620000002500 */
[----:B------:R-:W1:Y:S01]  /*0060*/  LDCU UR4, c[0x0][0x360] ;  /* 0x00006c00ff0477ac */ /* 0x000e620008000800 */
[----:B------:R-:W-:Y:S01]  /*0070*/  IMAD.MOV.U32 R9, RZ, RZ, RZ ;  /* 0x000000ffff097224 */ /* 0x000fe200078e00ff */
[----:B------:R-:W-:Y:S01]  /*0080*/  MOV R0, 0x0 ;  /* 0x0000000000007802 */ /* 0x000fe20000000f00 */
[----:B------:R-:W0:Y:S01]  /*0090*/  S2R R7, SR_TID.Y ;  /* 0x0000000000077919 */ /* 0x000e220000002200 */
[----:B------:R-:W3:Y:S01]  /*00a0*/  LDCU UR6, c[0x0][0x364] ;  /* 0x00006c80ff0677ac */ /* 0x000ee20008000800 */
[----:B------:R-:W3:Y:S01]  /*00b0*/  S2R R5, SR_CTAID.Y ;  /* 0x0000000000057919 */ /* 0x000ee20000002600 */
[----:B------:R-:W4:Y:S01]  /*00c0*/  LDCU UR7, c[0x0][0x380] ;  /* 0x00007000ff0777ac */ /* 0x000f220008000800 */
[----:B-1----:R-:W-:Y:S01]  /*00d0*/  IMAD R2, R4, UR4, R6 ;  /* 0x0000000404027c24 */ /* 0x002fe2000f8e0206 */
[----:B------:R-:W1:Y:S01]  /*00e0*/  LDCU UR4, c[0x0][0x2f8] ;  /* 0x00005f00ff0477ac */ /* 0x000e620008000800 */
[----:B0-----:R1:W-:Y:S01]  /*00f0*/  STL.64 [R1], R6 ;  /* 0x0000000601007387 */ /* 0x0013e20000100a00 */
[----:B---3--:R-:W-:Y:S01]  /*0100*/  IMAD R8, R5, UR6, R7 ;  /* 0x0000000605087c24 */ /* 0x008fe2000f8e0207 */
[----:B----4-:R-:W-:-:S02]  /*0110*/  USHF.R.S32.HI UR6, URZ, 0x1f, UR7 ;  /* 0x0000001fff067899 */ /* 0x010fc40008011407 */
[----:B------:R-:W-:Y:S01]  /*0120*/  STL.64 [R1+0x10], R2 ;  /* 0x0000100201007387 */ /* 0x000fe20000100a00 */
[----:B------:R-:W-:-:S03]  /*0130*/  IMAD.WIDE.U32 R10, R8, UR7, R2 ;  /* 0x00000007080a7c25 */ /* 0x000fc6000f8e0002 */
[----:B------:R-:W-:Y:S01]  /*0140*/  STL.64 [R1+0x18], R8 ;  /* 0x0000180801007387 */ /* 0x000fe20000100a00 */
[----:B------:R-:W-:Y:S01]  /*0150*/  IMAD R13, R8, UR6, R11 ;  /* 0x00000006080d7c24 */ /* 0x000fe2000f8e020b */
[----:B------:R-:W-:Y:S02]  /*0160*/  MOV R12, R10 ;  /* 0x0000000a000c7202 */ /* 0x000fe40000000f00 */
[----:B------:R0:W-:Y:S01]  /*0170*/  STL.64 [R1+0x8], R4 ;  /* 0x0000080401007387 */ /* 0x0001e20000100a00 */
[----:B------:R3:W4:Y:S01]  /*0180*/  LDC.64 R10, c[0x4][R0] ;  /* 0x01000000000a7b82 */ /* 0x0007220000000a00 */
[----:B------:R-:W0:Y:S01]  /*0190*/  LDCU.64 UR6, c[0x4][0x8] ;  /* 0x01000100ff0677ac */ /* 0x000e220008000a00 */
[----:B-1----:R-:W-:Y:S01]  /*01a0*/  IADD3 R6, P0, PT, R1, UR4, RZ ;  /* 0x0000000401067c10 */ /* 0x002fe2000ff1e0ff */
[----:B------:R3:W-:Y:S04]  /*01b0*/  STL.64 [R1+0x20], R12 ;  /* 0x0000200c01007387 */ /* 0x0007e80000100a00 */
[----:B--2---:R-:W-:-:S02]  /*01c0*/  IMAD.X R7, RZ, RZ, UR5, P0 ;  /* 0x00000005ff077e24 */ /* 0x004fc400080e06ff */
[----:B0-----:R-:W-:Y:S01]  /*01d0*/  IMAD.U32 R4, RZ, RZ, UR6 ;  /* 0x00000006ff047e24 */ /* 0x001fe2000f8e00ff */
[----:B---3--:R-:W-:-:S07]  /*01e0*/  MOV R5, UR7 ;  /* 0x0000000700057c02 */ /* 0x008fce0008000f00 */
[----:B------:R-:W-:-:S07]  /*01f0*/  LEPC R20, `(.L_x_0) ;  /* 0x000000001014794e */ /* 0x000fce0000000000 */
[----:B----4-:R-:W-:Y:S05]  /*0200*/  CALL.ABS.NOINC R10 ;  /* 0x000000000a007343 */ /* 0x010fea0003c00000 */
.L_x_0:
[----:B------:R-:W-:Y:S05]  /*0210*/  EXIT ;  /* 0x000000000000794d */ /* 0x000fea0003800000 */
.L_x_1:
[----:B------:R-:W-:-:S00]  /*0220*/  BRA `(.L_x_1) ;  /* 0xfffffffc00fc7947 */ /* 0x000fc0000383ffff */
[----:B------:R-:W-:-:S00]  /*0230*/  NOP ;  /* 0x0000000000007918 */ /* 0x000fc00000000000 */
        /* <DEDUP_REMOVED lines=12> */
.L_x_2:


//--------------------- .nv.global.init           --------------------------
	.section	.nv.global.init,"aw",@progbits
.nv.global.init:
	.type		$str,@object
	.size		$str,(.L_0 - $str)
$str:
        /*0000*/ 	.byte	0x74, 0x68, 0x72, 0x65, 0x61, 0x64, 0x49, 0x64, 0x78, 0x28, 0x25, 0x64, 0x2c, 0x20, 0x25, 0x64
        /*0010*/ 	.byte	0x29, 0x2c, 0x20, 0x62, 0x6c, 0x6f, 0x63, 0x6b, 0x49, 0x64, 0x78, 0x28, 0x25, 0x64, 0x2c, 0x20
        /*0020*/ 	.byte	0x25, 0x64, 0x29, 0x2c, 0x20, 0x6d, 0x61, 0x74, 0x72, 0x69, 0x78, 0x49, 0x64, 0x78, 0x28, 0x25
        /*0030*/ 	.byte	0x6c, 0x64, 0x2c, 0x20, 0x25, 0x6c, 0x64, 0x29, 0x2c, 0x20, 0x67, 0x6c, 0x6f, 0x62, 0x61, 0x6c
        /*0040*/ 	.byte	0x5f, 0x6c, 0x69, 0x6e, 0x65, 0x61, 0x72, 0x5f, 0x69, 0x64, 0x78, 0x28, 0x25, 0x6c, 0x64, 0x29
        /*0050*/ 	.byte	0x0a, 0x00
.L_0:


//--------------------- .nv.shared.reserved.0     --------------------------
	.section	.nv.shared.reserved.0,"aw",@nobits
	.weak		__nv_reservedSMEM_offset_0_alias
	.size		__nv_reservedSMEM_offset_0_alias, 0, 64
	.other		__nv_reservedSMEM_offset_0_alias,@"STO_CUDA_RESERVED_SHARED STV_DEFAULT"
__nv_reservedSMEM_offset_0_alias:
	.zero		0
	.zero		64


//--------------------- .nv.constant0._Z16printThreadIndexii --------------------------
	.section	.nv.constant0._Z16printThreadIndexii,"a",@progbits
	.sectionflags	@""
	.align	4
.nv.constant0._Z16printThreadIndexii:
	.zero		904


//--------------------- SYMBOLS --------------------------

	.type		.nv.reservedSmem.offset0,@object
	.size		.nv.reservedSmem.offset0,0x4
	.type		vprintf,@function
